//
// Generated by NVIDIA NVVM Compiler
//
// Compiler Build ID: CL-36424714
// Cuda compilation tools, release 13.0, V13.0.88
// Based on NVVM 20.0.0
//

.version 9.0
.target sm_100
.address_size 64

	// .globl	_Z7vec_addPfS_S_i

.visible .entry _Z7vec_addPfS_S_i(
	.param .u64 .ptr .align 1 _Z7vec_addPfS_S_i_param_0,
	.param .u64 .ptr .align 1 _Z7vec_addPfS_S_i_param_1,
	.param .u64 .ptr .align 1 _Z7vec_addPfS_S_i_param_2,
	.param .u32 _Z7vec_addPfS_S_i_param_3
)
{
	.reg .pred 	%p<2>;
	.reg .b32 	%r<9>;
	.reg .b32 	%f<4>;
	.reg .b64 	%rd<11>;

	ld.param.u64 	%rd1, [_Z7vec_addPfS_S_i_param_0];
	ld.param.u64 	%rd2, [_Z7vec_addPfS_S_i_param_1];
	ld.param.u64 	%rd3, [_Z7vec_addPfS_S_i_param_2];
	ld.param.u32 	%r2, [_Z7vec_addPfS_S_i_param_3];
	mov.u32 	%r3, %ntid.x;
	mov.u32 	%r4, %ctaid.x;
	mov.u32 	%r5, %ctaid.y;
	mov.u32 	%r6, %nctaid.x;
	mad.lo.s32 	%r7, %r5, %r6, %r4;
	mov.u32 	%r8, %tid.x;
	mad.lo.s32 	%r1, %r7, %r3, %r8;
	setp.ge.s32 	%p1, %r1, %r2;
	@%p1 bra 	$L__BB0_2;
	cvta.to.global.u64 	%rd4, %rd2;
	cvta.to.global.u64 	%rd5, %rd1;
	cvta.to.global.u64 	%rd6, %rd3;
	mul.wide.s32 	%rd7, %r1, 4;
	add.s64 	%rd8, %rd4, %rd7;
	ld.global.f32 	%f1, [%rd8];
	add.s64 	%rd9, %rd5, %rd7;
	ld.global.f32 	%f2, [%rd9];
	add.f32 	%f3, %f1, %f2;
	add.s64 	%rd10, %rd6, %rd7;
	st.global.f32 	[%rd10], %f3;
$L__BB0_2:
	ret;

}


// ===== COMPILED SASS (sm_100) =====

	.target	sm_100

	.elftype	@"ET_EXEC"


//--------------------- .note.nv.tkinfo           --------------------------
	.section	.note.nv.tkinfo,"",@"SHT_NOTE"
	.sectionflags	@"SHF_NOTE_NV_TKINFO"
	.tkinfo
        /*0018*/ 	.word	0x00000002
        /*0030*/ 	.string	""
        /*0030*/ 	.string	"ptxas"
        /*0030*/ 	.string	"Cuda compilation tools, release 13.0, V13.0.88"
        /*0030*/ 	.string	"Build cuda_13.0.r13.0/compiler.36424714_0"
        /*0030*/ 	.string	"-arch sm_100 -m 64 "



//--------------------- .note.nv.cuinfo           --------------------------
	.section	.note.nv.cuinfo,"",@"SHT_NOTE"
	.sectionflags	@"SHF_NOTE_NV_CUINFO"
        /*0018*/ 	.short	0x0002
        /*001a*/ 	.short	0x0064
        /*001c*/ 	.short	0x0082
	.zero		2


//--------------------- .nv.info                  --------------------------
	.section	.nv.info,"",@"SHT_CUDA_INFO"
	.align	4


	//----- nvinfo : EIATTR_REGCOUNT
	.align		4
        /*0000*/ 	.byte	0x04, 0x2f
        /*0002*/ 	.short	(.L_1 - .L_0)
	.align		4
.L_0:
        /*0004*/ 	.word	index@(_Z7vec_addPfS_S_i)
        /*0008*/ 	.word	0x0000000c


	//----- nvinfo : EIATTR_FRAME_SIZE
	.align		4
.L_1:
        /*000c*/ 	.byte	0x04, 0x11
        /*000e*/ 	.short	(.L_3 - .L_2)
	.align		4
.L_2:
        /*0010*/ 	.word	index@(_Z7vec_addPfS_S_i)
        /*0014*/ 	.word	0x00000000


	//----- nvinfo : EIATTR_MIN_STACK_SIZE
	.align		4
.L_3:
        /*0018*/ 	.byte	0x04, 0x12
        /*001a*/ 	.short	(.L_5 - .L_4)
	.align		4
.L_4:
        /*001c*/ 	.word	index@(_Z7vec_addPfS_S_i)
        /*0020*/ 	.word	0x00000000
.L_5:


//--------------------- .nv.compat                --------------------------
	.section	.nv.compat,"",@"SHT_CUDA_COMPAT_INFO"
	.align	4
        /*0000*/ 	.byte	0x02, 0x09, 0x00, 0x00, 0x02, 0x02, 0x01, 0x00, 0x02, 0x05, 0x05, 0x00, 0x03, 0x07, 0x01, 0x01
        /*0010*/ 	.byte	0x02, 0x03, 0x00, 0x00, 0x02, 0x06, 0x01, 0x00, 0x04, 0x0b, 0x08, 0x00, 0x09, 0x00, 0x00, 0x00
        /*0020*/ 	.byte	0x00, 0x00, 0x00, 0x00


//--------------------- .nv.info._Z7vec_addPfS_S_i --------------------------
	.section	.nv.info._Z7vec_addPfS_S_i,"",@"SHT_CUDA_INFO"
	.sectionflags	@""
	.align	4


	//----- nvinfo : EIATTR_CUDA_API_VERSION
	.align		4
        /*0000*/ 	.byte	0x04, 0x37
        /*0002*/ 	.short	(.L_7 - .L_6)
.L_6:
        /*0004*/ 	.word	0x00000082


	//----- nvinfo : EIATTR_KPARAM_INFO
	.align		4
.L_7:
        /*0008*/ 	.byte	0x04, 0x17
        /*000a*/ 	.short	(.L_9 - .L_8)
.L_8:
        /*000c*/ 	.word	0x00000000
        /*0010*/ 	.short	0x0003
        /*0012*/ 	.short	0x0018
        /*0014*/ 	.byte	0x00, 0xf0, 0x11, 0x00


	//----- nvinfo : EIATTR_KPARAM_INFO
	.align		4
.L_9:
        /*0018*/ 	.byte	0x04, 0x17
        /*001a*/ 	.short	(.L_11 - .L_10)
.L_10:
        /*001c*/ 	.word	0x00000000
        /*0020*/ 	.short	0x0002
        /*0022*/ 	.short	0x0010
        /*0024*/ 	.byte	0x00, 0xf5, 0x21, 0x00


	//----- nvinfo : EIATTR_KPARAM_INFO
	.align		4
.L_11:
        /*0028*/ 	.byte	0x04, 0x17
        /*002a*/ 	.short	(.L_13 - .L_12)
.L_12:
        /*002c*/ 	.word	0x00000000
        /*0030*/ 	.short	0x0001
        /*0032*/ 	.short	0x0008
        /*0034*/ 	.byte	0x00, 0xf5, 0x21, 0x00


	//----- nvinfo : EIATTR_KPARAM_INFO
	.align		4
.L_13:
        /*0038*/ 	.byte	0x04, 0x17
        /*003a*/ 	.short	(.L_15 - .L_14)
.L_14:
        /*003c*/ 	.word	0x00000000
        /*0040*/ 	.short	0x0000
        /*0042*/ 	.short	0x0000
        /*0044*/ 	.byte	0x00, 0xf5, 0x21, 0x00


	//----- nvinfo : EIATTR_SPARSE_MMA_MASK
	.align		4
.L_15:
        /*0048*/ 	.byte	0x03, 0x50
        /*004a*/ 	.short	0x0000


	//----- nvinfo : EIATTR_MAXREG_COUNT
	.align		4
        /*004c*/ 	.byte	0x03, 0x1b
        /*004e*/ 	.short	0x00ff


	//----- nvinfo : EIATTR_MERCURY_ISA_VERSION
	.align		4
        /*0050*/ 	.byte	0x03, 0x5f
        /*0052*/ 	.short	0x0101


	//----- nvinfo : EIATTR_VRC_CTA_INIT_COUNT
	.align		4
        /*0054*/ 	.byte	0x02, 0x4a
	.zero		1
	.zero		1


	//----- nvinfo : EIATTR_EXIT_INSTR_OFFSETS
	.align		4
        /*0058*/ 	.byte	0x04, 0x1c
        /*005a*/ 	.short	(.L_17 - .L_16)


	//   ....[0]....
.L_16:
        /*005c*/ 	.word	0x000000a0


	//   ....[1]....
        /*0060*/ 	.word	0x00000160


	//----- nvinfo : EIATTR_CBANK_PARAM_SIZE
	.align		4
.L_17:
        /*0064*/ 	.byte	0x03, 0x19
        /*0066*/ 	.short	0x001c


	//----- nvinfo : EIATTR_PARAM_CBANK
	.align		4
        /*0068*/ 	.byte	0x04, 0x0a
        /*006a*/ 	.short	(.L_19 - .L_18)
	.align		4
.L_18:
        /*006c*/ 	.word	index@(.nv.constant0._Z7vec_addPfS_S_i)
        /*0070*/ 	.short	0x0380
        /*0072*/ 	.short	0x001c


	//----- nvinfo : EIATTR_SW_WAR
	.align		4
.L_19:
        /*0074*/ 	.byte	0x04, 0x36
        /*0076*/ 	.short	(.L_21 - .L_20)
.L_20:
        /*0078*/ 	.word	0x00000008
.L_21:


//--------------------- .nv.callgraph             --------------------------
	.section	.nv.callgraph,"",@"SHT_CUDA_CALLGRAPH"
	.align	4
	.sectionentsize	8
	.align		4
        /*0000*/ 	.word	0x00000000
	.align		4
        /*0004*/ 	.word	0xffffffff
	.align		4
        /*0008*/ 	.word	0x00000000
	.align		4
        /*000c*/ 	.word	0xfffffffe
	.align		4
        /*0010*/ 	.word	0x00000000
	.align		4
        /*0014*/ 	.word	0xfffffffd
	.align		4
        /*0018*/ 	.word	0x00000000
	.align		4
        /*001c*/ 	.word	0xfffffffc


//--------------------- .text._Z7vec_addPfS_S_i   --------------------------
	.section	.text._Z7vec_addPfS_S_i,"ax",@progbits
	.align	128
        .global         _Z7vec_addPfS_S_i
        .type           _Z7vec_addPfS_S_i,@function
        .size           _Z7vec_addPfS_S_i,(.L_x_1 - _Z7vec_addPfS_S_i)
        .other          _Z7vec_addPfS_S_i,@"STO_CUDA_ENTRY STV_DEFAULT"
_Z7vec_addPfS_S_i:
.text._Z7vec_addPfS_S_i:
[----:B------:R-:W-:Y:S01]  /*0000*/  LDC R1, c[0x0][0x37c] ;  /* 0x0000df00ff017b82 */ /* 0x000fe20000000800 */
[----:B------:R-:W0:Y:S01]  /*0010*/  S2R R0, SR_CTAID.Y ;  /* 0x0000000000007919 */ /* 0x000e220000002600 */
[----:B------:R-:W1:Y:S06]  /*0020*/  LDCU UR4, c[0x0][0x360] ;  /* 0x00006c00ff0477ac */ /* 0x000e6c0008000800 */
[----:B------:R-:W0:Y:S01]  /*0030*/  S2UR UR5, SR_CTAID.X ;  /* 0x00000000000579c3 */ /* 0x000e220000002500 */
[----:B------:R-:W1:Y:S01]  /*0040*/  S2R R9, SR_TID.X ;  /* 0x0000000000097919 */ /* 0x000e620000002100 */
[----:B------:R-:W2:Y:S06]  /*0050*/  LDCU UR6, c[0x0][0x398] ;  /* 0x00007300ff0677ac */ /* 0x000eac0008000800 */
[----:B------:R-:W0:Y:S02]  /*0060*/  LDC R3, c[0x0][0x370] ;  /* 0x0000dc00ff037b82 */ /* 0x000e240000000800 */
[----:B0-----:R-:W-:-:S04]  /*0070*/  IMAD R0, R0, R3, UR5 ;  /* 0x0000000500007e24 */ /* 0x001fc8000f8e0203 */
[----:B-1----:R-:W-:-:S05]  /*0080*/  IMAD R9, R0, UR4, R9 ;  /* 0x0000000400097c24 */ /* 0x002fca000f8e0209 */
[----:B--2---:R-:W-:-:S13]  /*0090*/  ISETP.GE.AND P0, PT, R9, UR6, PT ;  /* 0x0000000609007c0c */ /* 0x004fda000bf06270 */
[----:B------:R-:W-:Y:S05]  /*00a0*/  @P0 EXIT ;  /* 0x000000000000094d */ /* 0x000fea0003800000 */
[----:B------:R-:W0:Y:S01]  /*00b0*/  LDC.64 R2, c[0x0][0x388] ;  /* 0x0000e200ff027b82 */ /* 0x000e220000000a00 */
[----:B------:R-:W1:Y:S07]  /*00c0*/  LDCU.64 UR4, c[0x0][0x358] ;  /* 0x00006b00ff0477ac */ /* 0x000e6e0008000a00 */
[----:B------:R-:W2:Y:S08]  /*00d0*/  LDC.64 R4, c[0x0][0x380] ;  /* 0x0000e000ff047b82 */ /* 0x000eb00000000a00 */
[----:B------:R-:W3:Y:S01]  /*00e0*/  LDC.64 R6, c[0x0][0x390] ;  /* 0x0000e400ff067b82 */ /* 0x000ee20000000a00 */
[----:B0-----:R-:W-:-:S06]  /*00f0*/  IMAD.WIDE R2, R9, 0x4, R2 ;  /* 0x0000000409027825 */ /* 0x001fcc00078e0202 */
[----:B-1----:R-:W4:Y:S01]  /*0100*/  LDG.E R2, desc[UR4][R2.64] ;  /* 0x0000000402027981 */ /* 0x002f22000c1e1900 */
[----:B--2---:R-:W-:-:S06]  /*0110*/  IMAD.WIDE R4, R9, 0x4, R4 ;  /* 0x0000000409047825 */ /* 0x004fcc00078e0204 */
[----:B------:R-:W4:Y:S01]  /*0120*/  LDG.E R5, desc[UR4][R4.64] ;  /* 0x0000000404057981 */ /* 0x000f22000c1e1900 */
[----:B---3--:R-:W-:-:S04]  /*0130*/  IMAD.WIDE R6, R9, 0x4, R6 ;  /* 0x0000000409067825 */ /* 0x008fc800078e0206 */
[----:B----4-:R-:W-:-:S05]  /*0140*/  FADD R9, R2, R5 ;  /* 0x0000000502097221 */ /* 0x010fca0000000000 */
[----:B------:R-:W-:Y:S01]  /*0150*/  STG.E desc[UR4][R6.64], R9 ;  /* 0x0000000906007986 */ /* 0x000fe2000c101904 */
[----:B------:R-:W-:Y:S05]  /*0160*/  EXIT ;  /* 0x000000000000794d */ /* 0x000fea0003800000 */
.L_x_0:
[----:B------:R-:W-:-:S00]  /*0170*/  BRA `(.L_x_0) ;  /* 0xfffffffc00fc7947 */ /* 0x000fc0000383ffff */
[----:B------:R-:W-:-:S00]  /*0180*/  NOP ;  /* 0x0000000000007918 */ /* 0x000fc00000000000 */
[----:B------:R-:W-:-:S00]  /*0190*/  NOP ;  /* 0x0000000000007918 */ /* 0x000fc00000000000 */
[----:B------:R-:W-:-:S00]  /*01a0*/  NOP ;  /* 0x0000000000007918 */ /* 0x000fc00000000000 */
[----:B------:R-:W-:-:S00]  /*01b0*/  NOP ;  /* 0x0000000000007918 */ /* 0x000fc00000000000 */
[----:B------:R-:W-:-:S00]  /*01c0*/  NOP ;  /* 0x0000000000007918 */ /* 0x000fc00000000000 */
[----:B------:R-:W-:-:S00]  /*01d0*/  NOP ;  /* 0x0000000000007918 */ /* 0x000fc00000000000 */
[----:B------:R-:W-:-:S00]  /*01e0*/  NOP ;  /* 0x0000000000007918 */ /* 0x000fc00000000000 */
[----:B------:R-:W-:-:S00]  /*01f0*/  NOP ;  /* 0x0000000000007918 */ /* 0x000fc00000000000 */
.L_x_1:


//--------------------- .nv.shared.reserved.0     --------------------------
	.section	.nv.shared.reserved.0,"aw",@nobits
	.weak		__nv_reservedSMEM_offset_0_alias
	.size		__nv_reservedSMEM_offset_0_alias, 0, 64
	.other		__nv_reservedSMEM_offset_0_alias,@"STO_CUDA_RESERVED_SHARED STV_DEFAULT"
__nv_reservedSMEM_offset_0_alias:
	.zero		0
	.zero		64


//--------------------- .nv.constant0._Z7vec_addPfS_S_i --------------------------
	.section	.nv.constant0._Z7vec_addPfS_S_i,"a",@progbits
	.sectionflags	@""
	.align	4
.nv.constant0._Z7vec_addPfS_S_i:
	.zero		924


//--------------------- SYMBOLS --------------------------

	.type		.nv.reservedSmem.offset0,@object
	.size		.nv.reservedSmem.offset0,0x4
